	.headerflags	@"EF_CUDA_TEXMODE_UNIFIED EF_CUDA_64BIT_ADDRESS EF_CUDA_ACCELERATORS EF_CUDA_SM90 EF_CUDA_VIRTUAL_SM(EF_CUDA_SM90)"
	.elftype	@"ET_EXEC"


//--------------------- .nv.info                  --------------------------
	.section	.nv.info,"",@"SHT_CUDA_INFO"
	.align	4


	//----- nvinfo : EIATTR_REGCOUNT
	.align		4
        /*0000*/ 	.byte	0x04, 0x2f
        /*0002*/ 	.short	(.L_3 - .L_2)
	.align		4
.L_2:
        /*0004*/ 	.word	index@(triton_poi_fused__native_batch_norm_legit_no_training_relu_12)
        /*0008*/ 	.word	0x00000016


	//----- nvinfo : EIATTR_MIN_STACK_SIZE
	.align		4
.L_3:
        /*000c*/ 	.byte	0x04, 0x12
        /*000e*/ 	.short	(.L_5 - .L_4)
	.align		4
.L_4:
        /*0010*/ 	.word	index@(triton_poi_fused__native_batch_norm_legit_no_training_relu_12)
        /*0014*/ 	.word	0x00000000


	//----- nvinfo : EIATTR_FRAME_SIZE
	.align		4
.L_5:
        /*0018*/ 	.byte	0x04, 0x11
        /*001a*/ 	.short	(.L_7 - .L_6)
	.align		4
.L_6:
        /*001c*/ 	.word	index@(triton_poi_fused__native_batch_norm_legit_no_training_relu_12)
        /*0020*/ 	.word	0x00000000


	//----- nvinfo : EIATTR_MIN_STACK_SIZE
	.align		4
.L_7:
        /*0024*/ 	.byte	0x04, 0x12
        /*0026*/ 	.short	(.L_9 - .L_8)
	.align		4
.L_8:
        /*0028*/ 	.word	index@(triton_poi_fused__native_batch_norm_legit_no_training_relu_12)
        /*002c*/ 	.word	0x00000000
.L_9:


//--------------------- .nv.info.triton_poi_fused__native_batch_norm_legit_no_training_relu_12 --------------------------
	.section	.nv.info.triton_poi_fused__native_batch_norm_legit_no_training_relu_12,"",@"SHT_CUDA_INFO"
	.sectionflags	@""
	.align	4


	//----- nvinfo : EIATTR_CUDA_API_VERSION
	.align		4
        /*0000*/ 	.byte	0x04, 0x37
        /*0002*/ 	.short	(.L_11 - .L_10)
.L_10:
        /*0004*/ 	.word	0x0000007c


	//----- nvinfo : EIATTR_KPARAM_INFO
	.align		4
.L_11:
        /*0008*/ 	.byte	0x04, 0x17
        /*000a*/ 	.short	(.L_13 - .L_12)
.L_12:
        /*000c*/ 	.word	0x00000000
        /*0010*/ 	.short	0x0006
        /*0012*/ 	.short	0x0030
        /*0014*/ 	.byte	0x00, 0xf0, 0x11, 0x00


	//----- nvinfo : EIATTR_KPARAM_INFO
	.align		4
.L_13:
        /*0018*/ 	.byte	0x04, 0x17
        /*001a*/ 	.short	(.L_15 - .L_14)
.L_14:
        /*001c*/ 	.word	0x00000000
        /*0020*/ 	.short	0x0005
        /*0022*/ 	.short	0x0028
        /*0024*/ 	.byte	0x00, 0xf4, 0x21, 0x00


	//----- nvinfo : EIATTR_KPARAM_INFO
	.align		4
.L_15:
        /*0028*/ 	.byte	0x04, 0x17
        /*002a*/ 	.short	(.L_17 - .L_16)
.L_16:
        /*002c*/ 	.word	0x00000000
        /*0030*/ 	.short	0x0004
        /*0032*/ 	.short	0x0020
        /*0034*/ 	.byte	0x00, 0xf4, 0x21, 0x00


	//----- nvinfo : EIATTR_KPARAM_INFO
	.align		4
.L_17:
        /*0038*/ 	.byte	0x04, 0x17
        /*003a*/ 	.short	(.L_19 - .L_18)
.L_18:
        /*003c*/ 	.word	0x00000000
        /*0040*/ 	.short	0x0003
        /*0042*/ 	.short	0x0018
        /*0044*/ 	.byte	0x00, 0xf4, 0x21, 0x00


	//----- nvinfo : EIATTR_KPARAM_INFO
	.align		4
.L_19:
        /*0048*/ 	.byte	0x04, 0x17
        /*004a*/ 	.short	(.L_21 - .L_20)
.L_20:
        /*004c*/ 	.word	0x00000000
        /*0050*/ 	.short	0x0002
        /*0052*/ 	.short	0x0010
        /*0054*/ 	.byte	0x00, 0xf4, 0x21, 0x00


	//----- nvinfo : EIATTR_KPARAM_INFO
	.align		4
.L_21:
        /*0058*/ 	.byte	0x04, 0x17
        /*005a*/ 	.short	(.L_23 - .L_22)
.L_22:
        /*005c*/ 	.word	0x00000000
        /*0060*/ 	.short	0x0001
        /*0062*/ 	.short	0x0008
        /*0064*/ 	.byte	0x00, 0xf4, 0x21, 0x00


	//----- nvinfo : EIATTR_KPARAM_INFO
	.align		4
.L_23:
        /*0068*/ 	.byte	0x04, 0x17
        /*006a*/ 	.short	(.L_25 - .L_24)
.L_24:
        /*006c*/ 	.word	0x00000000
        /*0070*/ 	.short	0x0000
        /*0072*/ 	.short	0x0000
        /*0074*/ 	.byte	0x00, 0xf4, 0x21, 0x00


	//----- nvinfo : EIATTR_SPARSE_MMA_MASK
	.align		4
.L_25:
        /*0078*/ 	.byte	0x03, 0x50
        /*007a*/ 	.short	0x0000


	//----- nvinfo : EIATTR_MAXREG_COUNT
	.align		4
        /*007c*/ 	.byte	0x03, 0x1b
        /*007e*/ 	.short	0x00ff


	//----- nvinfo : EIATTR_EXIT_INSTR_OFFSETS
	.align		4
        /*0080*/ 	.byte	0x04, 0x1c
        /*0082*/ 	.short	(.L_27 - .L_26)


	//   ....[0]....
.L_26:
        /*0084*/ 	.word	0x00000410


	//   ....[1]....
        /*0088*/ 	.word	0x00000430


	//----- nvinfo : EIATTR_REQNTID
	.align		4
.L_27:
        /*008c*/ 	.byte	0x04, 0x10
        /*008e*/ 	.short	(.L_29 - .L_28)
.L_28:
        /*0090*/ 	.word	0x00000080
        /*0094*/ 	.word	0x00000001
        /*0098*/ 	.word	0x00000001


	//----- nvinfo : EIATTR_CBANK_PARAM_SIZE
	.align		4
.L_29:
        /*009c*/ 	.byte	0x03, 0x19
        /*009e*/ 	.short	0x0034


	//----- nvinfo : EIATTR_PARAM_CBANK
	.align		4
        /*00a0*/ 	.byte	0x04, 0x0a
        /*00a2*/ 	.short	(.L_31 - .L_30)
	.align		4
.L_30:
        /*00a4*/ 	.word	index@(.nv.constant0.triton_poi_fused__native_batch_norm_legit_no_training_relu_12)
        /*00a8*/ 	.short	0x0210
        /*00aa*/ 	.short	0x0034


	//----- nvinfo : EIATTR_SW_WAR
	.align		4
.L_31:
        /*00ac*/ 	.byte	0x04, 0x36
        /*00ae*/ 	.short	(.L_33 - .L_32)
.L_32:
        /*00b0*/ 	.word	0x00000008
.L_33:


//--------------------- .nv.callgraph             --------------------------
	.section	.nv.callgraph,"",@"SHT_CUDA_CALLGRAPH"
	.align	4
	.sectionentsize	8
	.align		4
        /*0000*/ 	.word	0x00000000
	.align		4
        /*0004*/ 	.word	0xffffffff
	.align		4
        /*0008*/ 	.word	0x00000000
	.align		4
        /*000c*/ 	.word	0xfffffffe
	.align		4
        /*0010*/ 	.word	0x00000000
	.align		4
        /*0014*/ 	.word	0xfffffffd
	.align		4
        /*0018*/ 	.word	0x00000000
	.align		4
        /*001c*/ 	.word	0xfffffffc


//--------------------- .nv.constant4             --------------------------
	.section	.nv.constant4,"a",@progbits
	.align	8
	.align		8
.nv.constant4:
        /*0000*/ 	.dword	_$_str
	.align		8
        /*0008*/ 	.dword	_$_str_$_2


//--------------------- .text.triton_poi_fused__native_batch_norm_legit_no_training_relu_12 --------------------------
	.section	.text.triton_poi_fused__native_batch_norm_legit_no_training_relu_12,"ax",@progbits
	.align	128
        .global         triton_poi_fused__native_batch_norm_legit_no_training_relu_12
        .type           triton_poi_fused__native_batch_norm_legit_no_training_relu_12,@function
        .size           triton_poi_fused__native_batch_norm_legit_no_training_relu_12,(.L_x_1 - triton_poi_fused__native_batch_norm_legit_no_training_relu_12)
        .other          triton_poi_fused__native_batch_norm_legit_no_training_relu_12,@"STO_CUDA_ENTRY STV_DEFAULT"
triton_poi_fused__native_batch_norm_legit_no_training_relu_12:
.text.triton_poi_fused__native_batch_norm_legit_no_training_relu_12:
[----:B------:R-:W0:Y:S01]  /*0000*/  LDC R1, c[0x0][0x28] ;  /* 0x00000a00ff017b82 */ /* 0x000e220000000800 */
[----:B------:R-:W1:Y:S07]  /*0010*/  S2R R0, SR_TID.X ;  /* 0x0000000000007919 */ /* 0x000e6e0000002100 */
[----:B------:R-:W2:Y:S01]  /*0020*/  LDC.64 R8, c[0x0][0x220] ;  /* 0x00008800ff087b82 */ /* 0x000ea20000000a00 */
[----:B------:R-:W-:Y:S01]  /*0030*/  ULDC.64 UR4, c[0x0][0x208] ;  /* 0x0000820000047ab9 */ /* 0x000fe20000000a00 */
[----:B------:R-:W3:Y:S06]  /*0040*/  S2R R3, SR_CTAID.X ;  /* 0x0000000000037919 */ /* 0x000eec0000002500 */
[----:B------:R-:W4:Y:S08]  /*0050*/  LDC.64 R12, c[0x0][0x210] ;  /* 0x00008400ff0c7b82 */ /* 0x000f300000000a00 */
[----:B------:R-:W5:Y:S08]  /*0060*/  LDC.64 R14, c[0x0][0x218] ;  /* 0x00008600ff0e7b82 */ /* 0x000f700000000a00 */
[----:B------:R-:W5:Y:S01]  /*0070*/  LDC.64 R16, c[0x0][0x228] ;  /* 0x00008a00ff107b82 */ /* 0x000f620000000a00 */
[----:B-1----:R-:W-:-:S07]  /*0080*/  SHF.L.U32 R0, R0, 0x1, RZ ;  /* 0x0000000100007819 */ /* 0x002fce00000006ff */
[----:B------:R-:W1:Y:S01]  /*0090*/  LDC.64 R18, c[0x0][0x230] ;  /* 0x00008c00ff127b82 */ /* 0x000e620000000a00 */
[----:B------:R-:W-:-:S04]  /*00a0*/  LOP3.LUT R0, R0, 0xfe, RZ, 0xc0, !PT ;  /* 0x000000fe00007812 */ /* 0x000fc800078ec0ff */
[----:B---3--:R-:W-:-:S04]  /*00b0*/  LEA R0, R3, R0, 0x8 ;  /* 0x0000000003007211 */ /* 0x008fc800078e40ff */
[C---:B------:R-:W-:Y:S01]  /*00c0*/  ISETP.GE.AND P0, PT, R0.reuse, 0x4800, PT ;  /* 0x000048000000780c */ /* 0x040fe20003f06270 */
[----:B------:R-:W-:-:S05]  /*00d0*/  IMAD.HI R2, R0, 0x38e38e39, RZ ;  /* 0x38e38e3900027827 */ /* 0x000fca00078e02ff */
[----:B------:R-:W-:-:S04]  /*00e0*/  SHF.R.U32.HI R3, RZ, 0x1f, R2 ;  /* 0x0000001fff037819 */ /* 0x000fc80000011602 */
[----:B------:R-:W-:-:S05]  /*00f0*/  LEA.HI.SX32 R3, R2, R3, 0x1c ;  /* 0x0000000302037211 */ /* 0x000fca00078fe2ff */
[----:B------:R-:W-:Y:S01]  /*0100*/  IMAD R11, R3, -0x48, R0 ;  /* 0xffffffb8030b7824 */ /* 0x000fe200078e0200 */
[----:B------:R-:W-:-:S03]  /*0110*/  CS2R R2, SRZ ;  /* 0x0000000000027805 */ /* 0x000fc6000001ff00 */
[----:B--2---:R-:W-:-:S05]  /*0120*/  IMAD.WIDE R8, R11, 0x4, R8 ;  /* 0x000000040b087825 */ /* 0x004fca00078e0208 */
[----:B------:R2:W3:Y:S01]  /*0130*/  @!P0 LDG.E.EL.64 R2, desc[UR4][R8.64] ;  /* 0x0000000408028981 */ /* 0x0004e2000c2e1b00 */
[----:B------:R-:W-:Y:S02]  /*0140*/  CS2R R4, SRZ ;  /* 0x0000000000047805 */ /* 0x000fe4000001ff00 */
[----:B------:R-:W-:Y:S01]  /*0150*/  CS2R R6, SRZ ;  /* 0x0000000000067805 */ /* 0x000fe2000001ff00 */
[----:B----4-:R-:W-:-:S04]  /*0160*/  IMAD.WIDE R12, R0, 0x4, R12 ;  /* 0x00000004000c7825 */ /* 0x010fc800078e020c */
[C---:B-----5:R-:W-:Y:S01]  /*0170*/  IMAD.WIDE R14, R11.reuse, 0x4, R14 ;  /* 0x000000040b0e7825 */ /* 0x060fe200078e020e */
[----:B------:R-:W4:Y:S01]  /*0180*/  @!P0 LDG.E.64 R4, desc[UR4][R12.64] ;  /* 0x000000040c048981 */ /* 0x000f22000c1e1b00 */
[----:B--2---:R-:W-:Y:S02]  /*0190*/  CS2R R8, SRZ ;  /* 0x0000000000087805 */ /* 0x004fe4000001ff00 */
[C---:B0-----:R-:W-:Y:S01]  /*01a0*/  IMAD.WIDE R16, R11.reuse, 0x4, R16 ;  /* 0x000000040b107825 */ /* 0x041fe200078e0210 */
[----:B------:R0:W4:Y:S03]  /*01b0*/  @!P0 LDG.E.EL.64 R6, desc[UR4][R14.64] ;  /* 0x000000040e068981 */ /* 0x000126000c2e1b00 */
[----:B-1----:R-:W-:Y:S01]  /*01c0*/  IMAD.WIDE R18, R11, 0x4, R18 ;  /* 0x000000040b127825 */ /* 0x002fe200078e0212 */
[----:B------:R-:W-:-:S04]  /*01d0*/  CS2R R10, SRZ ;  /* 0x00000000000a7805 */ /* 0x000fc8000001ff00 */
[----:B------:R-:W2:Y:S04]  /*01e0*/  @!P0 LDG.E.EL.64 R8, desc[UR4][R18.64] ;  /* 0x0000000412088981 */ /* 0x000ea8000c2e1b00 */
[----:B------:R-:W2:Y:S01]  /*01f0*/  @!P0 LDG.E.EL.64 R10, desc[UR4][R16.64] ;  /* 0x00000004100a8981 */ /* 0x000ea2000c2e1b00 */
[----:B0-----:R-:W-:Y:S01]  /*0200*/  HFMA2.MMA R14, -RZ, RZ, 1.625, 0 ;  /* 0x3e800000ff0e7435 */ /* 0x001fe200000001ff */
[----:B---3--:R-:W-:Y:S01]  /*0210*/  FADD R2, R2, 0.0010000000474974513054 ;  /* 0x3a83126f02027421 */ /* 0x008fe20000000000 */
[----:B------:R-:W-:-:S03]  /*0220*/  FADD R3, R3, 0.0010000000474974513054 ;  /* 0x3a83126f03037421 */ /* 0x000fc60000000000 */
[----:B------:R-:W0:Y:S08]  /*0230*/  MUFU.SQRT R12, R2 ;  /* 0x00000002000c7308 */ /* 0x000e300000002000 */
[----:B------:R1:W3:Y:S01]  /*0240*/  MUFU.SQRT R13, R3 ;  /* 0x00000003000d7308 */ /* 0x0002e20000002000 */
[C---:B0-----:R-:W-:Y:S02]  /*0250*/  FSETP.GT.AND P1, PT, R12.reuse, 8.50705917302346158658e+37, PT ;  /* 0x7e8000000c00780b */ /* 0x041fe40003f24000 */
[----:B------:R-:W-:Y:S01]  /*0260*/  FSETP.GEU.AND P3, PT, R12, 1.175494350822287508e-38, PT ;  /* 0x008000000c00780b */ /* 0x000fe20003f6e000 */
[----:B-1----:R-:W0:Y:S01]  /*0270*/  LDC.64 R2, c[0x0][0x238] ;  /* 0x00008e00ff027b82 */ /* 0x002e220000000a00 */
[----:B---3--:R-:W-:-:S02]  /*0280*/  FSETP.GT.AND P2, PT, R13, 8.50705917302346158658e+37, PT ;  /* 0x7e8000000d00780b */ /* 0x008fc40003f44000 */
[----:B------:R-:W-:-:S07]  /*0290*/  FSETP.GEU.AND P4, PT, R13, 1.175494350822287508e-38, PT ;  /* 0x008000000d00780b */ /* 0x000fce0003f8e000 */
[----:B------:R-:W-:-:S04]  /*02a0*/  @P1 FMUL R12, R12, 0.25 ;  /* 0x3e8000000c0c1820 */ /* 0x000fc80000400000 */
[----:B------:R-:W-:Y:S01]  /*02b0*/  @!P3 FMUL R12, R12, 16777216 ;  /* 0x4b8000000c0cb820 */ /* 0x000fe20000400000 */
[----:B------:R-:W-:-:S04]  /*02c0*/  @P2 FMUL R13, R13, 0.25 ;  /* 0x3e8000000d0d2820 */ /* 0x000fc80000400000 */
[----:B------:R-:W-:Y:S01]  /*02d0*/  @!P4 FMUL R13, R13, 16777216 ;  /* 0x4b8000000d0dc820 */ /* 0x000fe20000400000 */
[----:B------:R-:W1:Y:S01]  /*02e0*/  MUFU.RCP R12, R12 ;  /* 0x0000000c000c7308 */ /* 0x000e620000001000 */
[----:B------:R-:W-:-:S07]  /*02f0*/  FSEL R15, R14, 1, P1 ;  /* 0x3f8000000e0f7808 */ /* 0x000fce0000800000 */
[----:B------:R-:W3:Y:S01]  /*0300*/  MUFU.RCP R13, R13 ;  /* 0x0000000d000d7308 */ /* 0x000ee20000001000 */
[----:B------:R-:W-:Y:S01]  /*0310*/  FSEL R14, R14, 1, P2 ;  /* 0x3f8000000e0e7808 */ /* 0x000fe20001000000 */
[----:B------:R-:W-:-:S04]  /*0320*/  @!P3 FMUL R15, R15, 16777216 ;  /* 0x4b8000000f0fb820 */ /* 0x000fc80000400000 */
[----:B------:R-:W-:Y:S01]  /*0330*/  @!P4 FMUL R14, R14, 16777216 ;  /* 0x4b8000000e0ec820 */ /* 0x000fe20000400000 */
[----:B----4-:R-:W-:Y:S01]  /*0340*/  FADD R5, -R7, R5 ;  /* 0x0000000507057221 */ /* 0x010fe20000000100 */
[----:B------:R-:W-:Y:S01]  /*0350*/  FADD R4, -R6, R4 ;  /* 0x0000000406047221 */ /* 0x000fe20000000100 */
[----:B-1----:R-:W-:Y:S01]  /*0360*/  FMUL R15, R12, R15 ;  /* 0x0000000f0c0f7220 */ /* 0x002fe20000400000 */
[----:B---3--:R-:W-:-:S03]  /*0370*/  FMUL R14, R13, R14 ;  /* 0x0000000e0d0e7220 */ /* 0x008fc60000400000 */
[----:B------:R-:W-:Y:S01]  /*0380*/  FMUL R15, R4, R15 ;  /* 0x0000000f040f7220 */ /* 0x000fe20000400000 */
[----:B------:R-:W-:-:S03]  /*0390*/  FMUL R14, R5, R14 ;  /* 0x0000000e050e7220 */ /* 0x000fc60000400000 */
[----:B--2---:R-:W-:Y:S01]  /*03a0*/  FFMA R8, R15, R10, R8 ;  /* 0x0000000a0f087223 */ /* 0x004fe20000000008 */
[----:B------:R-:W-:-:S04]  /*03b0*/  FFMA R9, R14, R11, R9 ;  /* 0x0000000b0e097223 */ /* 0x000fc80000000009 */
[----:B------:R-:W-:Y:S02]  /*03c0*/  FSETP.GEU.AND P1, PT, R8, RZ, PT ;  /* 0x000000ff0800720b */ /* 0x000fe40003f2e000 */
[C---:B------:R-:W-:Y:S01]  /*03d0*/  FSETP.GEU.AND P2, PT, R9.reuse, RZ, PT ;  /* 0x000000ff0900720b */ /* 0x040fe20003f4e000 */
[----:B0-----:R-:W-:Y:S01]  /*03e0*/  IMAD.WIDE R2, R0, 0x4, R2 ;  /* 0x0000000400027825 */ /* 0x001fe200078e0202 */
[----:B------:R-:W-:Y:S02]  /*03f0*/  FSEL R8, R8, RZ, P1 ;  /* 0x000000ff08087208 */ /* 0x000fe40000800000 */
[----:B------:R-:W-:Y:S01]  /*0400*/  FSEL R9, R9, RZ, P2 ;  /* 0x000000ff09097208 */ /* 0x000fe20001000000 */
[----:B------:R-:W-:Y:S08]  /*0410*/  @P0 EXIT ;  /* 0x000000000000094d */ /* 0x000ff00003800000 */
[----:B------:R-:W-:Y:S01]  /*0420*/  STG.E.64 desc[UR4][R2.64], R8 ;  /* 0x0000000802007986 */ /* 0x000fe2000c101b04 */
[----:B------:R-:W-:Y:S05]  /*0430*/  EXIT ;  /* 0x000000000000794d */ /* 0x000fea0003800000 */
.L_x_0:
[----:B------:R-:W-:-:S00]  /*0440*/  BRA `(.L_x_0) ;  /* 0xfffffffc00fc7947 */ /* 0x000fc0000383ffff */
[----:B------:R-:W-:-:S00]  /*0450*/  NOP ;  /* 0x0000000000007918 */ /* 0x000fc00000000000 */
        /* <DEDUP_REMOVED lines=10> */
.L_x_1:


//--------------------- .nv.global.init           --------------------------
	.section	.nv.global.init,"aw",@progbits
.nv.global.init:
	.type		_$_str,@object
	.size		_$_str,(_$_str_$_2 - _$_str)
_$_str:
        /*0000*/ 	.byte	0x5f, 0x5f, 0x43, 0x55, 0x44, 0x41, 0x5f, 0x46, 0x54, 0x5a, 0x00
	.type		_$_str_$_2,@object
	.size		_$_str_$_2,(.L_1 - _$_str_$_2)
_$_str_$_2:
        /*000b*/ 	.byte	0x5f, 0x5f, 0x43, 0x55, 0x44, 0x41, 0x5f, 0x50, 0x52, 0x45, 0x43, 0x5f, 0x53, 0x51, 0x52, 0x54
        /*001b*/ 	.byte	0x00
.L_1:


//--------------------- .nv.constant0.triton_poi_fused__native_batch_norm_legit_no_training_relu_12 --------------------------
	.section	.nv.constant0.triton_poi_fused__native_batch_norm_legit_no_training_relu_12,"a",@progbits
	.sectionflags	@""
	.align	4
.nv.constant0.triton_poi_fused__native_batch_norm_legit_no_training_relu_12:
	.zero		580
